//
// Generated by NVIDIA NVVM Compiler
//
// Compiler Build ID: CL-36424714
// Cuda compilation tools, release 13.0, V13.0.88
// Based on NVVM 20.0.0
//

.version 9.0
.target sm_100
.address_size 64

	// .globl	default_function_kernel
// _ZZ23default_function_kernelE8A_shared has been demoted
// _ZZ23default_function_kernelE8B_shared has been demoted

.visible .entry default_function_kernel(
	.param .u64 .ptr .align 1 default_function_kernel_param_0,
	.param .u64 .ptr .align 1 default_function_kernel_param_1,
	.param .u64 .ptr .align 1 default_function_kernel_param_2,
	.param .u64 .ptr .align 1 default_function_kernel_param_3
)
.maxntid 32
{
	.reg .pred 	%p<2>;
	.reg .b32 	%r<37>;
	.reg .b32 	%f<100>;
	.reg .b64 	%rd<24>;
	// demoted variable
	.shared .align 4 .b8 _ZZ23default_function_kernelE8A_shared[128];
	// demoted variable
	.shared .align 4 .b8 _ZZ23default_function_kernelE8B_shared[512];
	ld.param.u64 	%rd9, [default_function_kernel_param_0];
	ld.param.u64 	%rd10, [default_function_kernel_param_1];
	ld.param.u64 	%rd7, [default_function_kernel_param_2];
	ld.param.u64 	%rd8, [default_function_kernel_param_3];
	cvta.to.global.u64 	%rd11, %rd10;
	cvta.to.global.u64 	%rd12, %rd9;
	mov.u32 	%r12, %ctaid.x;
	shl.b32 	%r13, %r12, 6;
	and.b32  	%r1, %r13, 2147479552;
	mov.u32 	%r2, %tid.x;
	shl.b32 	%r3, %r2, 7;
	or.b32  	%r14, %r3, %r2;
	and.b32  	%r15, %r14, 3079;
	or.b32  	%r16, %r15, %r1;
	shl.b32 	%r17, %r2, 2;
	mov.u32 	%r18, _ZZ23default_function_kernelE8A_shared;
	add.s32 	%r4, %r18, %r17;
	shl.b32 	%r19, %r2, 3;
	mov.u32 	%r20, _ZZ23default_function_kernelE8B_shared;
	add.s32 	%r5, %r20, %r19;
	and.b32  	%r6, %r12, 63;
	shl.b32 	%r21, %r12, 14;
	shl.b32 	%r22, %r2, 8;
	or.b32  	%r23, %r21, %r22;
	shl.b32 	%r24, %r2, 1;
	or.b32  	%r25, %r23, %r24;
	and.b32  	%r26, %r25, 1039366;
	and.b32  	%r27, %r17, 64;
	add.s32 	%r7, %r18, %r27;
	shl.b32 	%r28, %r2, 5;
	and.b32  	%r29, %r28, 480;
	add.s32 	%r8, %r20, %r29;
	mul.wide.u32 	%rd13, %r16, 4;
	add.s64 	%rd14, %rd13, %rd12;
	add.s64 	%rd23, %rd14, 32;
	mul.wide.u32 	%rd15, %r26, 4;
	add.s64 	%rd16, %rd15, %rd11;
	add.s64 	%rd22, %rd16, 32800;
	mov.b32 	%r36, 0;
	mov.f32 	%f98, 0f00000000;
	mov.f32 	%f99, %f98;
$L__BB0_1:
	bar.sync 	0;
	ld.global.nc.f32 	%f6, [%rd23+-32];
	st.shared.f32 	[%r4], %f6;
	ld.global.nc.v2.f32 	{%f7, %f8}, [%rd22+-32800];
	st.shared.v2.f32 	[%r5], {%f7, %f8};
	ld.global.nc.v2.f32 	{%f9, %f10}, [%rd22+-32];
	st.shared.v2.f32 	[%r5+256], {%f9, %f10};
	bar.sync 	0;
	ld.shared.f32 	%f11, [%r7];
	ld.shared.f32 	%f12, [%r8];
	fma.rn.f32 	%f13, %f11, %f12, %f99;
	ld.shared.f32 	%f14, [%r7+4];
	ld.shared.f32 	%f15, [%r8+4];
	fma.rn.f32 	%f16, %f14, %f15, %f13;
	ld.shared.f32 	%f17, [%r7+32];
	fma.rn.f32 	%f18, %f17, %f12, %f98;
	ld.shared.f32 	%f19, [%r7+36];
	fma.rn.f32 	%f20, %f19, %f15, %f18;
	ld.shared.f32 	%f21, [%r7+8];
	ld.shared.f32 	%f22, [%r8+8];
	fma.rn.f32 	%f23, %f21, %f22, %f16;
	ld.shared.f32 	%f24, [%r7+12];
	ld.shared.f32 	%f25, [%r8+12];
	fma.rn.f32 	%f26, %f24, %f25, %f23;
	ld.shared.f32 	%f27, [%r7+40];
	fma.rn.f32 	%f28, %f27, %f22, %f20;
	ld.shared.f32 	%f29, [%r7+44];
	fma.rn.f32 	%f30, %f29, %f25, %f28;
	ld.shared.f32 	%f31, [%r7+16];
	ld.shared.f32 	%f32, [%r8+16];
	fma.rn.f32 	%f33, %f31, %f32, %f26;
	ld.shared.f32 	%f34, [%r7+20];
	ld.shared.f32 	%f35, [%r8+20];
	fma.rn.f32 	%f36, %f34, %f35, %f33;
	ld.shared.f32 	%f37, [%r7+48];
	fma.rn.f32 	%f38, %f37, %f32, %f30;
	ld.shared.f32 	%f39, [%r7+52];
	fma.rn.f32 	%f40, %f39, %f35, %f38;
	ld.shared.f32 	%f41, [%r7+24];
	ld.shared.f32 	%f42, [%r8+24];
	fma.rn.f32 	%f43, %f41, %f42, %f36;
	ld.shared.f32 	%f44, [%r7+28];
	ld.shared.f32 	%f45, [%r8+28];
	fma.rn.f32 	%f46, %f44, %f45, %f43;
	ld.shared.f32 	%f47, [%r7+56];
	fma.rn.f32 	%f48, %f47, %f42, %f40;
	ld.shared.f32 	%f49, [%r7+60];
	fma.rn.f32 	%f50, %f49, %f45, %f48;
	bar.sync 	0;
	ld.global.nc.f32 	%f51, [%rd23];
	st.shared.f32 	[%r4], %f51;
	ld.global.nc.v2.f32 	{%f52, %f53}, [%rd22+-32768];
	st.shared.v2.f32 	[%r5], {%f52, %f53};
	ld.global.nc.v2.f32 	{%f54, %f55}, [%rd22];
	st.shared.v2.f32 	[%r5+256], {%f54, %f55};
	bar.sync 	0;
	ld.shared.f32 	%f56, [%r7];
	ld.shared.f32 	%f57, [%r8];
	fma.rn.f32 	%f58, %f56, %f57, %f46;
	ld.shared.f32 	%f59, [%r7+4];
	ld.shared.f32 	%f60, [%r8+4];
	fma.rn.f32 	%f61, %f59, %f60, %f58;
	ld.shared.f32 	%f62, [%r7+32];
	fma.rn.f32 	%f63, %f62, %f57, %f50;
	ld.shared.f32 	%f64, [%r7+36];
	fma.rn.f32 	%f65, %f64, %f60, %f63;
	ld.shared.f32 	%f66, [%r7+8];
	ld.shared.f32 	%f67, [%r8+8];
	fma.rn.f32 	%f68, %f66, %f67, %f61;
	ld.shared.f32 	%f69, [%r7+12];
	ld.shared.f32 	%f70, [%r8+12];
	fma.rn.f32 	%f71, %f69, %f70, %f68;
	ld.shared.f32 	%f72, [%r7+40];
	fma.rn.f32 	%f73, %f72, %f67, %f65;
	ld.shared.f32 	%f74, [%r7+44];
	fma.rn.f32 	%f75, %f74, %f70, %f73;
	ld.shared.f32 	%f76, [%r7+16];
	ld.shared.f32 	%f77, [%r8+16];
	fma.rn.f32 	%f78, %f76, %f77, %f71;
	ld.shared.f32 	%f79, [%r7+20];
	ld.shared.f32 	%f80, [%r8+20];
	fma.rn.f32 	%f81, %f79, %f80, %f78;
	ld.shared.f32 	%f82, [%r7+48];
	fma.rn.f32 	%f83, %f82, %f77, %f75;
	ld.shared.f32 	%f84, [%r7+52];
	fma.rn.f32 	%f85, %f84, %f80, %f83;
	ld.shared.f32 	%f86, [%r7+24];
	ld.shared.f32 	%f87, [%r8+24];
	fma.rn.f32 	%f88, %f86, %f87, %f81;
	ld.shared.f32 	%f89, [%r7+28];
	ld.shared.f32 	%f90, [%r8+28];
	fma.rn.f32 	%f99, %f89, %f90, %f88;
	ld.shared.f32 	%f91, [%r7+56];
	fma.rn.f32 	%f92, %f91, %f87, %f85;
	ld.shared.f32 	%f93, [%r7+60];
	fma.rn.f32 	%f98, %f93, %f90, %f92;
	add.s32 	%r36, %r36, 2;
	add.s64 	%rd23, %rd23, 64;
	add.s64 	%rd22, %rd22, 64;
	setp.ne.s32 	%p1, %r36, 128;
	@%p1 bra 	$L__BB0_1;
	and.b32  	%r30, %r3, 2048;
	shl.b32 	%r31, %r6, 4;
	and.b32  	%r32, %r2, 15;
	or.b32  	%r33, %r30, %r32;
	add.s32 	%r34, %r33, %r1;
	add.s32 	%r35, %r34, %r31;
	cvta.to.global.u64 	%rd17, %rd7;
	cvta.to.global.u64 	%rd18, %rd8;
	mul.wide.u32 	%rd19, %r35, 4;
	add.s64 	%rd20, %rd17, %rd19;
	ld.global.nc.f32 	%f94, [%rd20];
	add.f32 	%f95, %f99, %f94;
	add.s64 	%rd21, %rd18, %rd19;
	st.global.f32 	[%rd21], %f95;
	ld.global.nc.f32 	%f96, [%rd20+4096];
	add.f32 	%f97, %f98, %f96;
	st.global.f32 	[%rd21+4096], %f97;
	ret;

}


// ===== COMPILED SASS (sm_100) =====

	.target	sm_100

	.elftype	@"ET_EXEC"


//--------------------- .note.nv.tkinfo           --------------------------
	.section	.note.nv.tkinfo,"",@"SHT_NOTE"
	.sectionflags	@"SHF_NOTE_NV_TKINFO"
	.tkinfo
        /*0018*/ 	.word	0x00000002
        /*0030*/ 	.string	""
        /*0030*/ 	.string	"ptxas"
        /*0030*/ 	.string	"Cuda compilation tools, release 13.0, V13.0.88"
        /*0030*/ 	.string	"Build cuda_13.0.r13.0/compiler.36424714_0"
        /*0030*/ 	.string	"-arch sm_100 -m 64 "



//--------------------- .note.nv.cuinfo           --------------------------
	.section	.note.nv.cuinfo,"",@"SHT_NOTE"
	.sectionflags	@"SHF_NOTE_NV_CUINFO"
        /*0018*/ 	.short	0x0002
        /*001a*/ 	.short	0x0064
        /*001c*/ 	.short	0x0082
	.zero		2


//--------------------- .nv.info                  --------------------------
	.section	.nv.info,"",@"SHT_CUDA_INFO"
	.align	4


	//----- nvinfo : EIATTR_REGCOUNT
	.align		4
        /*0000*/ 	.byte	0x04, 0x2f
        /*0002*/ 	.short	(.L_1 - .L_0)
	.align		4
.L_0:
        /*0004*/ 	.word	index@(default_function_kernel)
        /*0008*/ 	.word	0x0000003f


	//----- nvinfo : EIATTR_FRAME_SIZE
	.align		4
.L_1:
        /*000c*/ 	.byte	0x04, 0x11
        /*000e*/ 	.short	(.L_3 - .L_2)
	.align		4
.L_2:
        /*0010*/ 	.word	index@(default_function_kernel)
        /*0014*/ 	.word	0x00000000


	//----- nvinfo : EIATTR_MIN_STACK_SIZE
	.align		4
.L_3:
        /*0018*/ 	.byte	0x04, 0x12
        /*001a*/ 	.short	(.L_5 - .L_4)
	.align		4
.L_4:
        /*001c*/ 	.word	index@(default_function_kernel)
        /*0020*/ 	.word	0x00000000
.L_5:


//--------------------- .nv.compat                --------------------------
	.section	.nv.compat,"",@"SHT_CUDA_COMPAT_INFO"
	.align	4
        /*0000*/ 	.byte	0x02, 0x09, 0x00, 0x00, 0x02, 0x02, 0x01, 0x00, 0x02, 0x05, 0x05, 0x00, 0x03, 0x07, 0x01, 0x01
        /*0010*/ 	.byte	0x02, 0x03, 0x00, 0x00, 0x02, 0x06, 0x01, 0x00, 0x04, 0x0b, 0x08, 0x00, 0x09, 0x00, 0x00, 0x00
        /*0020*/ 	.byte	0x00, 0x00, 0x00, 0x00


//--------------------- .nv.info.default_function_kernel --------------------------
	.section	.nv.info.default_function_kernel,"",@"SHT_CUDA_INFO"
	.sectionflags	@""
	.align	4


	//----- nvinfo : EIATTR_CUDA_API_VERSION
	.align		4
        /*0000*/ 	.byte	0x04, 0x37
        /*0002*/ 	.short	(.L_7 - .L_6)
.L_6:
        /*0004*/ 	.word	0x00000082


	//----- nvinfo : EIATTR_KPARAM_INFO
	.align		4
.L_7:
        /*0008*/ 	.byte	0x04, 0x17
        /*000a*/ 	.short	(.L_9 - .L_8)
.L_8:
        /*000c*/ 	.word	0x00000000
        /*0010*/ 	.short	0x0003
        /*0012*/ 	.short	0x0018
        /*0014*/ 	.byte	0x00, 0xf5, 0x21, 0x00


	//----- nvinfo : EIATTR_KPARAM_INFO
	.align		4
.L_9:
        /*0018*/ 	.byte	0x04, 0x17
        /*001a*/ 	.short	(.L_11 - .L_10)
.L_10:
        /*001c*/ 	.word	0x00000000
        /*0020*/ 	.short	0x0002
        /*0022*/ 	.short	0x0010
        /*0024*/ 	.byte	0x00, 0xf5, 0x21, 0x00


	//----- nvinfo : EIATTR_KPARAM_INFO
	.align		4
.L_11:
        /*0028*/ 	.byte	0x04, 0x17
        /*002a*/ 	.short	(.L_13 - .L_12)
.L_12:
        /*002c*/ 	.word	0x00000000
        /*0030*/ 	.short	0x0001
        /*0032*/ 	.short	0x0008
        /*0034*/ 	.byte	0x00, 0xf5, 0x21, 0x00


	//----- nvinfo : EIATTR_KPARAM_INFO
	.align		4
.L_13:
        /*0038*/ 	.byte	0x04, 0x17
        /*003a*/ 	.short	(.L_15 - .L_14)
.L_14:
        /*003c*/ 	.word	0x00000000
        /*0040*/ 	.short	0x0000
        /*0042*/ 	.short	0x0000
        /*0044*/ 	.byte	0x00, 0xf5, 0x21, 0x00


	//----- nvinfo : EIATTR_SPARSE_MMA_MASK
	.align		4
.L_15:
        /*0048*/ 	.byte	0x03, 0x50
        /*004a*/ 	.short	0x0000


	//----- nvinfo : EIATTR_MAXREG_COUNT
	.align		4
        /*004c*/ 	.byte	0x03, 0x1b
        /*004e*/ 	.short	0x00ff


	//----- nvinfo : EIATTR_NUM_BARRIERS
	.align		4
        /*0050*/ 	.byte	0x02, 0x4c
        /*0052*/ 	.byte	0x01
	.zero		1


	//----- nvinfo : EIATTR_MERCURY_ISA_VERSION
	.align		4
        /*0054*/ 	.byte	0x03, 0x5f
        /*0056*/ 	.short	0x0101


	//----- nvinfo : EIATTR_VRC_CTA_INIT_COUNT
	.align		4
        /*0058*/ 	.byte	0x02, 0x4a
	.zero		1
	.zero		1


	//----- nvinfo : EIATTR_EXIT_INSTR_OFFSETS
	.align		4
        /*005c*/ 	.byte	0x04, 0x1c
        /*005e*/ 	.short	(.L_17 - .L_16)


	//   ....[0]....
.L_16:
        /*0060*/ 	.word	0x00000750


	//----- nvinfo : EIATTR_MAX_THREADS
	.align		4
.L_17:
        /*0064*/ 	.byte	0x04, 0x05
        /*0066*/ 	.short	(.L_19 - .L_18)
.L_18:
        /*0068*/ 	.word	0x00000020
        /*006c*/ 	.word	0x00000001
        /*0070*/ 	.word	0x00000001


	//----- nvinfo : EIATTR_CBANK_PARAM_SIZE
	.align		4
.L_19:
        /*0074*/ 	.byte	0x03, 0x19
        /*0076*/ 	.short	0x0020


	//----- nvinfo : EIATTR_PARAM_CBANK
	.align		4
        /*0078*/ 	.byte	0x04, 0x0a
        /*007a*/ 	.short	(.L_21 - .L_20)
	.align		4
.L_20:
        /*007c*/ 	.word	index@(.nv.constant0.default_function_kernel)
        /*0080*/ 	.short	0x0380
        /*0082*/ 	.short	0x0020


	//----- nvinfo : EIATTR_SW_WAR
	.align		4
.L_21:
        /*0084*/ 	.byte	0x04, 0x36
        /*0086*/ 	.short	(.L_23 - .L_22)
.L_22:
        /*0088*/ 	.word	0x00000008
.L_23:


//--------------------- .nv.callgraph             --------------------------
	.section	.nv.callgraph,"",@"SHT_CUDA_CALLGRAPH"
	.align	4
	.sectionentsize	8
	.align		4
        /*0000*/ 	.word	0x00000000
	.align		4
        /*0004*/ 	.word	0xffffffff
	.align		4
        /*0008*/ 	.word	0x00000000
	.align		4
        /*000c*/ 	.word	0xfffffffe
	.align		4
        /*0010*/ 	.word	0x00000000
	.align		4
        /*0014*/ 	.word	0xfffffffd
	.align		4
        /*0018*/ 	.word	0x00000000
	.align		4
        /*001c*/ 	.word	0xfffffffc


//--------------------- .text.default_function_kernel --------------------------
	.section	.text.default_function_kernel,"ax",@progbits
	.align	128
        .global         default_function_kernel
        .type           default_function_kernel,@function
        .size           default_function_kernel,(.L_x_2 - default_function_kernel)
        .other          default_function_kernel,@"STO_CUDA_ENTRY STV_DEFAULT"
default_function_kernel:
.text.default_function_kernel:
[----:B------:R-:W-:Y:S01]  /*0000*/  LDC R1, c[0x0][0x37c] ;  /* 0x0000df00ff017b82 */ /* 0x000fe20000000800 */
[----:B------:R-:W0:Y:S07]  /*0010*/  S2R R57, SR_CTAID.X ;  /* 0x0000000000397919 */ /* 0x000e2e0000002500 */
[----:B------:R-:W1:Y:S01]  /*0020*/  LDC.64 R2, c[0x0][0x380] ;  /* 0x0000e000ff027b82 */ /* 0x000e620000000a00 */
[----:B------:R-:W-:Y:S01]  /*0030*/  UMOV UR4, 0x400 ;  /* 0x0000040000047882 */ /* 0x000fe20000000000 */
[----:B------:R-:W-:Y:S01]  /*0040*/  HFMA2 R47, -RZ, RZ, 0, 0 ;  /* 0x00000000ff2f7431 */ /* 0x000fe200000001ff */
[----:B------:R-:W2:Y:S01]  /*0050*/  S2R R55, SR_TID.X ;  /* 0x0000000000377919 */ /* 0x000ea20000002100 */
[----:B------:R-:W-:Y:S01]  /*0060*/  UIADD3 UR6, UPT, UPT, UR4, 0x80, URZ ;  /* 0x0000008004067890 */ /* 0x000fe2000fffe0ff */
[----:B------:R-:W-:Y:S01]  /*0070*/  MOV R43, RZ ;  /* 0x000000ff002b7202 */ /* 0x000fe20000000f00 */
[----:B------:R-:W3:Y:S02]  /*0080*/  LDCU.64 UR8, c[0x0][0x358] ;  /* 0x00006b00ff0877ac */ /* 0x000ee40008000a00 */
[----:B------:R-:W4:Y:S08]  /*0090*/  LDC.64 R4, c[0x0][0x388] ;  /* 0x0000e200ff047b82 */ /* 0x000f300000000a00 */
[----:B------:R-:W5:Y:S01]  /*00a0*/  S2UR UR7, SR_CgaCtaId ;  /* 0x00000000000779c3 */ /* 0x000f620000008800 */
[----:B0-----:R-:W-:-:S02]  /*00b0*/  SHF.L.U32 R0, R57, 0x6, RZ ;  /* 0x0000000639007819 */ /* 0x001fc400000006ff */
[----:B------:R-:W-:Y:S02]  /*00c0*/  SHF.L.U32 R6, R57, 0xe, RZ ;  /* 0x0000000e39067819 */ /* 0x000fe400000006ff */
[C---:B--2---:R-:W-:Y:S02]  /*00d0*/  SHF.L.U32 R54, R55.reuse, 0x7, RZ ;  /* 0x0000000737367819 */ /* 0x044fe400000006ff */
[C---:B------:R-:W-:Y:S02]  /*00e0*/  SHF.L.U32 R9, R55.reuse, 0x8, RZ ;  /* 0x0000000837097819 */ /* 0x040fe400000006ff */
[----:B------:R-:W-:Y:S01]  /*00f0*/  SHF.L.U32 R8, R55, 0x1, RZ ;  /* 0x0000000137087819 */ /* 0x000fe200000006ff */
[----:B-----5:R-:W-:Y:S01]  /*0100*/  ULEA UR6, UR7, UR6, 0x18 ;  /* 0x0000000607067291 */ /* 0x020fe2000f8ec0ff */
[----:B------:R-:W-:Y:S01]  /*0110*/  LOP3.LUT R0, R0, 0x7ffff000, RZ, 0xc0, !PT ;  /* 0x7ffff00000007812 */ /* 0x000fe200078ec0ff */
[----:B------:R-:W-:Y:S01]  /*0120*/  ULEA UR5, UR7, UR4, 0x18 ;  /* 0x0000000407057291 */ /* 0x000fe2000f8ec0ff */
[----:B------:R-:W-:-:S02]  /*0130*/  LOP3.LUT R7, R54, 0xc07, R55, 0xc8, !PT ;  /* 0x00000c0736077812 */ /* 0x000fc400078ec837 */
[----:B------:R-:W-:Y:S01]  /*0140*/  LOP3.LUT R6, R8, R6, R9, 0xfe, !PT ;  /* 0x0000000608067212 */ /* 0x000fe200078efe09 */
[----:B------:R-:W-:Y:S01]  /*0150*/  UMOV UR4, URZ ;  /* 0x000000ff00047c82 */ /* 0x000fe20008000000 */
[----:B------:R-:W-:Y:S02]  /*0160*/  LOP3.LUT R7, R7, R0, RZ, 0xfc, !PT ;  /* 0x0000000007077212 */ /* 0x000fe400078efcff */
[----:B------:R-:W-:Y:S02]  /*0170*/  LOP3.LUT R9, R6, 0xfdc06, RZ, 0xc0, !PT ;  /* 0x000fdc0606097812 */ /* 0x000fe400078ec0ff */
[----:B------:R-:W-:Y:S01]  /*0180*/  SHF.L.U32 R58, R55, 0x5, RZ ;  /* 0x00000005373a7819 */ /* 0x000fe200000006ff */
[----:B-1----:R-:W-:Y:S01]  /*0190*/  IMAD.WIDE.U32 R2, R7, 0x4, R2 ;  /* 0x0000000407027825 */ /* 0x002fe200078e0002 */
[----:B------:R-:W-:Y:S02]  /*01a0*/  SHF.L.U32 R56, R55, 0x2, RZ ;  /* 0x0000000237387819 */ /* 0x000fe400000006ff */
[----:B------:R-:W-:Y:S01]  /*01b0*/  LOP3.LUT R57, R57, 0x3f, RZ, 0xc0, !PT ;  /* 0x0000003f39397812 */ /* 0x000fe200078ec0ff */
[----:B----4-:R-:W-:Y:S01]  /*01c0*/  IMAD.WIDE.U32 R4, R9, 0x4, R4 ;  /* 0x0000000409047825 */ /* 0x010fe200078e0004 */
[----:B------:R-:W-:-:S02]  /*01d0*/  IADD3 R2, P0, PT, R2, 0x20, RZ ;  /* 0x0000002002027810 */ /* 0x000fc40007f1e0ff */
[----:B------:R-:W-:Y:S02]  /*01e0*/  LOP3.LUT R58, R58, 0x1e0, RZ, 0xc0, !PT ;  /* 0x000001e03a3a7812 */ /* 0x000fe400078ec0ff */
[----:B------:R-:W-:Y:S02]  /*01f0*/  IADD3 R52, P1, PT, R4, 0x8020, RZ ;  /* 0x0000802004347810 */ /* 0x000fe40007f3e0ff */
[----:B------:R-:W-:Y:S02]  /*0200*/  IADD3.X R3, PT, PT, RZ, R3, RZ, P0, !PT ;  /* 0x00000003ff037210 */ /* 0x000fe400007fe4ff */
[----:B------:R-:W-:Y:S02]  /*0210*/  IADD3.X R53, PT, PT, RZ, R5, RZ, P1, !PT ;  /* 0x00000005ff357210 */ /* 0x000fe40000ffe4ff */
[----:B------:R-:W-:Y:S02]  /*0220*/  LOP3.LUT R59, R56, 0x40, RZ, 0xc0, !PT ;  /* 0x00000040383b7812 */ /* 0x000fe400078ec0ff */
[----:B---3--:R-:W-:-:S07]  /*0230*/  LEA R60, R55, UR6, 0x3 ;  /* 0x00000006373c7c11 */ /* 0x008fce000f8e18ff */
.L_x_0:
[----:B------:R-:W2:Y:S04]  /*0240*/  LDG.E.CONSTANT R29, desc[UR8][R2.64+-0x20] ;  /* 0xffffe008021d7981 */ /* 0x000ea8000c1e9900 */
[----:B------:R-:W3:Y:S04]  /*0250*/  LDG.E.64.CONSTANT R30, desc[UR8][R52.64+-0x8020] ;  /* 0xff7fe008341e7981 */ /* 0x000ee8000c1e9b00 */
[----:B------:R-:W4:Y:S04]  /*0260*/  LDG.E.64.CONSTANT R32, desc[UR8][R52.64+-0x20] ;  /* 0xffffe00834207981 */ /* 0x000f28000c1e9b00 */
[----:B------:R0:W5:Y:S04]  /*0270*/  LDG.E.CONSTANT R41, desc[UR8][R2.64] ;  /* 0x0000000802297981 */ /* 0x000168000c1e9900 */
[----:B------:R-:W5:Y:S04]  /*0280*/  LDG.E.64.CONSTANT R44, desc[UR8][R52.64+-0x8000] ;  /* 0xff800008342c7981 */ /* 0x000f68000c1e9b00 */
[----:B------:R1:W5:Y:S01]  /*0290*/  LDG.E.64.CONSTANT R48, desc[UR8][R52.64] ;  /* 0x0000000834307981 */ /* 0x000362000c1e9b00 */
[----:B------:R-:W-:Y:S01]  /*02a0*/  UIADD3 UR4, UPT, UPT, UR4, 0x2, URZ ;  /* 0x0000000204047890 */ /* 0x000fe2000fffe0ff */
[----:B------:R-:W-:Y:S03]  /*02b0*/  BAR.SYNC.DEFER_BLOCKING 0x0 ;  /* 0x0000000000007b1d */ /* 0x000fe60000010000 */
[----:B------:R-:W-:Y:S01]  /*02c0*/  UISETP.NE.AND UP0, UPT, UR4, 0x80, UPT ;  /* 0x000000800400788c */ /* 0x000fe2000bf05270 */
[----:B0-----:R-:W-:-:S02]  /*02d0*/  IADD3 R2, P0, PT, R2, 0x40, RZ ;  /* 0x0000004002027810 */ /* 0x001fc40007f1e0ff */
[----:B-1----:R-:W-:Y:S02]  /*02e0*/  IADD3 R52, P1, PT, R52, 0x40, RZ ;  /* 0x0000004034347810 */ /* 0x002fe40007f3e0ff */
[----:B------:R-:W-:Y:S02]  /*02f0*/  IADD3.X R3, PT, PT, RZ, R3, RZ, P0, !PT ;  /* 0x00000003ff037210 */ /* 0x000fe400007fe4ff */
[----:B------:R-:W-:Y:S01]  /*0300*/  IADD3.X R53, PT, PT, RZ, R53, RZ, P1, !PT ;  /* 0x00000035ff357210 */ /* 0x000fe20000ffe4ff */
[----:B--2---:R-:W-:Y:S04]  /*0310*/  STS [R56+UR5], R29 ;  /* 0x0000001d38007988 */ /* 0x004fe80008000805 */
[----:B---3--:R-:W-:Y:S04]  /*0320*/  STS.64 [R60], R30 ;  /* 0x0000001e3c007388 */ /* 0x008fe80000000a00 */
[----:B----4-:R-:W-:Y:S01]  /*0330*/  STS.64 [R60+0x100], R32 ;  /* 0x000100203c007388 */ /* 0x010fe20000000a00 */
[----:B------:R-:W-:Y:S06]  /*0340*/  BAR.SYNC.DEFER_BLOCKING 0x0 ;  /* 0x0000000000007b1d */ /* 0x000fec0000010000 */
[----:B------:R-:W-:Y:S04]  /*0350*/  LDS.128 R4, [R59+UR5] ;  /* 0x000000053b047984 */ /* 0x000fe80008000c00 */
[----:B------:R-:W0:Y:S04]  /*0360*/  LDS.128 R8, [R58+UR6] ;  /* 0x000000063a087984 */ /* 0x000e280008000c00 */
[----:B------:R-:W1:Y:S04]  /*0370*/  LDS.128 R12, [R59+UR5+0x20] ;  /* 0x000020053b0c7984 */ /* 0x000e680008000c00 */
[----:B------:R-:W-:Y:S04]  /*0380*/  LDS.128 R16, [R59+UR5+0x10] ;  /* 0x000010053b107984 */ /* 0x000fe80008000c00 */
[----:B------:R-:W2:Y:S04]  /*0390*/  LDS.128 R20, [R58+UR6+0x10] ;  /* 0x000010063a147984 */ /* 0x000ea80008000c00 */
[----:B------:R-:W3:Y:S01]  /*03a0*/  LDS.128 R24, [R59+UR5+0x30] ;  /* 0x000030053b187984 */ /* 0x000ee20008000c00 */
[----:B------:R-:W-:Y:S01]  /*03b0*/  BAR.SYNC.DEFER_BLOCKING 0x0 ;  /* 0x0000000000007b1d */ /* 0x000fe20000010000 */
[----:B0-----:R-:W-:-:S05]  /*03c0*/  FFMA R4, R4, R8, R43 ;  /* 0x0000000804047223 */ /* 0x001fca000000002b */
[----:B-----5:R-:W-:Y:S01]  /*03d0*/  STS [R56+UR5], R41 ;  /* 0x0000002938007988 */ /* 0x020fe20008000805 */
[----:B-1----:R-:W-:Y:S01]  /*03e0*/  FFMA R12, R8, R12, R47 ;  /* 0x0000000c080c7223 */ /* 0x002fe2000000002f */
[----:B------:R-:W-:Y:S02]  /*03f0*/  FFMA R5, R5, R9, R4 ;  /* 0x0000000905057223 */ /* 0x000fe40000000004 */
[----:B------:R-:W-:Y:S01]  /*0400*/  STS.64 [R60], R44 ;  /* 0x0000002c3c007388 */ /* 0x000fe20000000a00 */
[----:B------:R-:W-:Y:S01]  /*0410*/  FFMA R13, R9, R13, R12 ;  /* 0x0000000d090d7223 */ /* 0x000fe2000000000c */
[----:B------:R-:W-:Y:S02]  /*0420*/  FFMA R6, R6, R10, R5 ;  /* 0x0000000a06067223 */ /* 0x000fe40000000005 */
[----:B------:R-:W-:Y:S01]  /*0430*/  STS.64 [R60+0x100], R48 ;  /* 0x000100303c007388 */ /* 0x000fe20000000a00 */
[----:B------:R-:W-:Y:S01]  /*0440*/  FFMA R14, R10, R14, R13 ;  /* 0x0000000e0a0e7223 */ /* 0x000fe2000000000d */
[----:B------:R-:W-:Y:S01]  /*0450*/  FFMA R7, R7, R11, R6 ;  /* 0x0000000b07077223 */ /* 0x000fe20000000006 */
[----:B------:R-:W-:Y:S02]  /*0460*/  BAR.SYNC.DEFER_BLOCKING 0x0 ;  /* 0x0000000000007b1d */ /* 0x000fe40000010000 */
[----:B------:R-:W-:Y:S01]  /*0470*/  FFMA R15, R11, R15, R14 ;  /* 0x0000000f0b0f7223 */ /* 0x000fe2000000000e */
[----:B--2---:R-:W-:-:S03]  /*0480*/  FFMA R16, R16, R20, R7 ;  /* 0x0000001410107223 */ /* 0x004fc60000000007 */
[----:B---3--:R-:W-:Y:S01]  /*0490*/  FFMA R24, R20, R24, R15 ;  /* 0x0000001814187223 */ /* 0x008fe2000000000f */
[----:B------:R-:W-:-:S03]  /*04a0*/  FFMA R17, R17, R21, R16 ;  /* 0x0000001511117223 */ /* 0x000fc60000000010 */
[----:B------:R-:W-:Y:S01]  /*04b0*/  FFMA R25, R21, R25, R24 ;  /* 0x0000001915197223 */ /* 0x000fe20000000018 */
[----:B------:R-:W-:-:S03]  /*04c0*/  FFMA R18, R18, R22, R17 ;  /* 0x0000001612127223 */ /* 0x000fc60000000011 */
[----:B------:R-:W-:Y:S01]  /*04d0*/  FFMA R26, R22, R26, R25 ;  /* 0x0000001a161a7223 */ /* 0x000fe20000000019 */
[----:B------:R-:W-:-:S03]  /*04e0*/  FFMA R19, R19, R23, R18 ;  /* 0x0000001713137223 */ /* 0x000fc60000000012 */
[----:B------:R-:W-:Y:S01]  /*04f0*/  FFMA R27, R23, R27, R26 ;  /* 0x0000001b171b7223 */ /* 0x000fe2000000001a */
[----:B------:R-:W-:Y:S04]  /*0500*/  LDS.128 R28, [R59+UR5] ;  /* 0x000000053b1c7984 */ /* 0x000fe80008000c00 */
[----:B------:R-:W0:Y:S04]  /*0510*/  LDS.128 R32, [R58+UR6] ;  /* 0x000000063a207984 */ /* 0x000e280008000c00 */
[----:B------:R-:W1:Y:S04]  /*0520*/  LDS.128 R36, [R59+UR5+0x20] ;  /* 0x000020053b247984 */ /* 0x000e680008000c00 */
[----:B------:R-:W-:Y:S04]  /*0530*/  LDS.128 R40, [R59+UR5+0x10] ;  /* 0x000010053b287984 */ /* 0x000fe80008000c00 */
[----:B------:R-:W2:Y:S04]  /*0540*/  LDS.128 R44, [R58+UR6+0x10] ;  /* 0x000010063a2c7984 */ /* 0x000ea80008000c00 */
[----:B------:R-:W3:Y:S01]  /*0550*/  LDS.128 R48, [R59+UR5+0x30] ;  /* 0x000030053b307984 */ /* 0x000ee20008000c00 */
[----:B0-----:R-:W-:Y:S01]  /*0560*/  FFMA R28, R28, R32, R19 ;  /* 0x000000201c1c7223 */ /* 0x001fe20000000013 */
[----:B-1----:R-:W-:-:S03]  /*0570*/  FFMA R36, R32, R36, R27 ;  /* 0x0000002420247223 */ /* 0x002fc6000000001b */
[----:B------:R-:W-:Y:S01]  /*0580*/  FFMA R29, R29, R33, R28 ;  /* 0x000000211d1d7223 */ /* 0x000fe2000000001c */
[----:B------:R-:W-:-:S03]  /*0590*/  FFMA R37, R33, R37, R36 ;  /* 0x0000002521257223 */ /* 0x000fc60000000024 */
[----:B------:R-:W-:Y:S01]  /*05a0*/  FFMA R30, R30, R34, R29 ;  /* 0x000000221e1e7223 */ /* 0x000fe2000000001d */
[----:B------:R-:W-:-:S03]  /*05b0*/  FFMA R38, R34, R38, R37 ;  /* 0x0000002622267223 */ /* 0x000fc60000000025 */
[----:B------:R-:W-:Y:S01]  /*05c0*/  FFMA R31, R31, R35, R30 ;  /* 0x000000231f1f7223 */ /* 0x000fe2000000001e */
[----:B------:R-:W-:-:S03]  /*05d0*/  FFMA R39, R35, R39, R38 ;  /* 0x0000002723277223 */ /* 0x000fc60000000026 */
[----:B--2---:R-:W-:Y:S01]  /*05e0*/  FFMA R40, R40, R44, R31 ;  /* 0x0000002c28287223 */ /* 0x004fe2000000001f */
[----:B---3--:R-:W-:-:S03]  /*05f0*/  FFMA R48, R44, R48, R39 ;  /* 0x000000302c307223 */ /* 0x008fc60000000027 */
[----:B------:R-:W-:Y:S01]  /*0600*/  FFMA R41, R41, R45, R40 ;  /* 0x0000002d29297223 */ /* 0x000fe20000000028 */
[----:B------:R-:W-:-:S03]  /*0610*/  FFMA R49, R45, R49, R48 ;  /* 0x000000312d317223 */ /* 0x000fc60000000030 */
[----:B------:R-:W-:Y:S01]  /*0620*/  FFMA R42, R42, R46, R41 ;  /* 0x0000002e2a2a7223 */ /* 0x000fe20000000029 */
[----:B------:R-:W-:-:S03]  /*0630*/  FFMA R50, R46, R50, R49 ;  /* 0x000000322e327223 */ /* 0x000fc60000000031 */
[----:B------:R-:W-:Y:S01]  /*0640*/  FFMA R43, R43, R47, R42 ;  /* 0x0000002f2b2b7223 */ /* 0x000fe2000000002a */
[----:B------:R-:W-:Y:S01]  /*0650*/  FFMA R47, R47, R51, R50 ;  /* 0x000000332f2f7223 */ /* 0x000fe20000000032 */
[----:B------:R-:W-:Y:S06]  /*0660*/  BRA.U UP0, `(.L_x_0) ;  /* 0xfffffff900f47547 */ /* 0x000fec000b83ffff */
[----:B------:R-:W0:Y:S01]  /*0670*/  LDC.64 R2, c[0x0][0x390] ;  /* 0x0000e400ff027b82 */ /* 0x000e220000000a00 */
[----:B------:R-:W-:-:S04]  /*0680*/  LOP3.LUT R54, R54, 0x800, RZ, 0xc0, !PT ;  /* 0x0000080036367812 */ /* 0x000fc800078ec0ff */
[----:B------:R-:W-:-:S03]  /*0690*/  LOP3.LUT R55, R54, 0xf, R55, 0xf8, !PT ;  /* 0x0000000f36377812 */ /* 0x000fc600078ef837 */
[----:B------:R-:W1:Y:S01]  /*06a0*/  LDC.64 R4, c[0x0][0x398] ;  /* 0x0000e600ff047b82 */ /* 0x000e620000000a00 */
[----:B------:R-:W-:-:S04]  /*06b0*/  IADD3 R0, PT, PT, R0, R55, RZ ;  /* 0x0000003700007210 */ /* 0x000fc80007ffe0ff */
[----:B------:R-:W-:-:S05]  /*06c0*/  LEA R57, R57, R0, 0x4 ;  /* 0x0000000039397211 */ /* 0x000fca00078e20ff */
[----:B0-----:R-:W-:-:S05]  /*06d0*/  IMAD.WIDE.U32 R2, R57, 0x4, R2 ;  /* 0x0000000439027825 */ /* 0x001fca00078e0002 */
[----:B------:R-:W2:Y:S04]  /*06e0*/  LDG.E.CONSTANT R0, desc[UR8][R2.64] ;  /* 0x0000000802007981 */ /* 0x000ea8000c1e9900 */
[----:B------:R-:W3:Y:S01]  /*06f0*/  LDG.E.CONSTANT R6, desc[UR8][R2.64+0x1000] ;  /* 0x0010000802067981 */ /* 0x000ee2000c1e9900 */
[----:B-1----:R-:W-:-:S04]  /*0700*/  IMAD.WIDE.U32 R4, R57, 0x4, R4 ;  /* 0x0000000439047825 */ /* 0x002fc800078e0004 */
[----:B--2---:R-:W-:Y:S01]  /*0710*/  FADD R43, R43, R0 ;  /* 0x000000002b2b7221 */ /* 0x004fe20000000000 */
[----:B---3--:R-:W-:-:S04]  /*0720*/  FADD R47, R47, R6 ;  /* 0x000000062f2f7221 */ /* 0x008fc80000000000 */
[----:B------:R-:W-:Y:S04]  /*0730*/  STG.E desc[UR8][R4.64], R43 ;  /* 0x0000002b04007986 */ /* 0x000fe8000c101908 */
[----:B------:R-:W-:Y:S01]  /*0740*/  STG.E desc[UR8][R4.64+0x1000], R47 ;  /* 0x0010002f04007986 */ /* 0x000fe2000c101908 */
[----:B------:R-:W-:Y:S05]  /*0750*/  EXIT ;  /* 0x000000000000794d */ /* 0x000fea0003800000 */
.L_x_1:
[----:B------:R-:W-:-:S00]  /*0760*/  BRA `(.L_x_1) ;  /* 0xfffffffc00fc7947 */ /* 0x000fc0000383ffff */
[----:B------:R-:W-:-:S00]  /*0770*/  NOP ;  /* 0x0000000000007918 */ /* 0x000fc00000000000 */
        /* <DEDUP_REMOVED lines=8> */
.L_x_2:


//--------------------- .nv.shared.default_function_kernel --------------------------
	.section	.nv.shared.default_function_kernel,"aw",@nobits
	.sectionflags	@""
	.align	4
.nv.shared.default_function_kernel:
	.zero		1664


//--------------------- .nv.shared.reserved.0     --------------------------
	.section	.nv.shared.reserved.0,"aw",@nobits
	.weak		__nv_reservedSMEM_offset_0_alias
	.size		__nv_reservedSMEM_offset_0_alias, 0, 64
	.other		__nv_reservedSMEM_offset_0_alias,@"STO_CUDA_RESERVED_SHARED STV_DEFAULT"
__nv_reservedSMEM_offset_0_alias:
	.zero		0
	.zero		64


//--------------------- .nv.constant0.default_function_kernel --------------------------
	.section	.nv.constant0.default_function_kernel,"a",@progbits
	.sectionflags	@""
	.align	4
.nv.constant0.default_function_kernel:
	.zero		928


//--------------------- SYMBOLS --------------------------

	.type		.nv.reservedSmem.offset0,@object
	.size		.nv.reservedSmem.offset0,0x4
	.type		.nv.reservedSmem.cap,@object
	.size		.nv.reservedSmem.cap,0x4
